//
// Generated by NVIDIA NVVM Compiler
//
// Compiler Build ID: CL-36424714
// Cuda compilation tools, release 13.0, V13.0.88
// Based on NVVM 20.0.0
//

.version 9.0
.target sm_100
.address_size 64

	// .globl	_Z14cuda_array_sumPxPii
// _ZZ14cuda_array_sumPxPiiE10shared_sum has been demoted

.visible .entry _Z14cuda_array_sumPxPii(
	.param .u64 .ptr .align 1 _Z14cuda_array_sumPxPii_param_0,
	.param .u64 .ptr .align 1 _Z14cuda_array_sumPxPii_param_1,
	.param .u32 _Z14cuda_array_sumPxPii_param_2
)
{
	.reg .pred 	%p<16>;
	.reg .b32 	%r<74>;
	.reg .b64 	%rd<43>;
	// demoted variable
	.shared .align 4 .b8 _ZZ14cuda_array_sumPxPiiE10shared_sum[1024];
	ld.param.u64 	%rd13, [_Z14cuda_array_sumPxPii_param_0];
	ld.param.u64 	%rd14, [_Z14cuda_array_sumPxPii_param_1];
	ld.param.u32 	%r27, [_Z14cuda_array_sumPxPii_param_2];
	cvta.to.global.u64 	%rd1, %rd14;
	mov.u32 	%r1, %tid.x;
	mov.u32 	%r2, %ntid.x;
	setp.ge.s32 	%p1, %r1, %r27;
	mov.b32 	%r73, 0;
	@%p1 bra 	$L__BB0_8;
	add.s32 	%r67, %r1, %r2;
	max.u32 	%r29, %r27, %r67;
	setp.lt.u32 	%p2, %r67, %r27;
	selp.u32 	%r30, 1, 0, %p2;
	add.s32 	%r31, %r67, %r30;
	sub.s32 	%r32, %r29, %r31;
	div.u32 	%r33, %r32, %r2;
	add.s32 	%r34, %r33, %r30;
	add.s32 	%r4, %r34, 1;
	and.b32  	%r5, %r4, 3;
	setp.lt.u32 	%p3, %r34, 3;
	mov.b64 	%rd42, 0;
	mov.u32 	%r71, %r1;
	@%p3 bra 	$L__BB0_4;
	shl.b32 	%r35, %r2, 1;
	add.s32 	%r69, %r1, %r35;
	shl.b32 	%r7, %r2, 2;
	mad.lo.s32 	%r68, %r2, 3, %r1;
	and.b32  	%r36, %r4, -4;
	neg.s32 	%r66, %r36;
	mov.b64 	%rd42, 0;
	mov.u32 	%r71, %r1;
$L__BB0_3:
	mul.wide.u32 	%rd18, %r71, 4;
	add.s64 	%rd19, %rd1, %rd18;
	ld.global.s32 	%rd20, [%rd19];
	add.s64 	%rd21, %rd42, %rd20;
	add.s32 	%r37, %r71, %r2;
	mul.wide.u32 	%rd22, %r67, 4;
	add.s64 	%rd23, %rd1, %rd22;
	ld.global.s32 	%rd24, [%rd23];
	add.s64 	%rd25, %rd21, %rd24;
	add.s32 	%r38, %r37, %r2;
	mul.wide.u32 	%rd26, %r69, 4;
	add.s64 	%rd27, %rd1, %rd26;
	ld.global.s32 	%rd28, [%rd27];
	add.s64 	%rd29, %rd25, %rd28;
	add.s32 	%r39, %r38, %r2;
	mul.wide.u32 	%rd30, %r68, 4;
	add.s64 	%rd31, %rd1, %rd30;
	ld.global.s32 	%rd32, [%rd31];
	add.s64 	%rd42, %rd29, %rd32;
	add.s32 	%r71, %r39, %r2;
	add.s32 	%r69, %r69, %r7;
	add.s32 	%r68, %r68, %r7;
	add.s32 	%r67, %r67, %r7;
	add.s32 	%r66, %r66, 4;
	setp.ne.s32 	%p4, %r66, 0;
	@%p4 bra 	$L__BB0_3;
$L__BB0_4:
	setp.eq.s32 	%p5, %r5, 0;
	@%p5 bra 	$L__BB0_7;
	mul.wide.u32 	%rd33, %r71, 4;
	add.s64 	%rd40, %rd1, %rd33;
	mul.wide.u32 	%rd7, %r2, 4;
	neg.s32 	%r72, %r5;
$L__BB0_6:
	.pragma "nounroll";
	ld.global.s32 	%rd34, [%rd40];
	add.s64 	%rd42, %rd42, %rd34;
	add.s64 	%rd40, %rd40, %rd7;
	add.s32 	%r72, %r72, 1;
	setp.ne.s32 	%p6, %r72, 0;
	@%p6 bra 	$L__BB0_6;
$L__BB0_7:
	cvt.u32.u64 	%r73, %rd42;
$L__BB0_8:
	shl.b32 	%r40, %r1, 2;
	mov.u32 	%r41, _ZZ14cuda_array_sumPxPiiE10shared_sum;
	add.s32 	%r26, %r41, %r40;
	st.shared.u32 	[%r26], %r73;
	bar.sync 	0;
	setp.gt.u32 	%p7, %r1, 127;
	@%p7 bra 	$L__BB0_10;
	ld.shared.u32 	%r42, [%r26+512];
	ld.shared.u32 	%r43, [%r26];
	add.s32 	%r44, %r43, %r42;
	st.shared.u32 	[%r26], %r44;
$L__BB0_10:
	bar.sync 	0;
	setp.gt.u32 	%p8, %r1, 63;
	@%p8 bra 	$L__BB0_12;
	ld.shared.u32 	%r45, [%r26+256];
	ld.shared.u32 	%r46, [%r26];
	add.s32 	%r47, %r46, %r45;
	st.shared.u32 	[%r26], %r47;
$L__BB0_12:
	bar.sync 	0;
	setp.gt.u32 	%p9, %r1, 31;
	@%p9 bra 	$L__BB0_14;
	ld.shared.u32 	%r48, [%r26+128];
	ld.shared.u32 	%r49, [%r26];
	add.s32 	%r50, %r49, %r48;
	st.shared.u32 	[%r26], %r50;
$L__BB0_14:
	bar.sync 	0;
	setp.gt.u32 	%p10, %r1, 15;
	@%p10 bra 	$L__BB0_16;
	ld.shared.u32 	%r51, [%r26+64];
	ld.shared.u32 	%r52, [%r26];
	add.s32 	%r53, %r52, %r51;
	st.shared.u32 	[%r26], %r53;
$L__BB0_16:
	bar.sync 	0;
	setp.gt.u32 	%p11, %r1, 7;
	@%p11 bra 	$L__BB0_18;
	ld.shared.u32 	%r54, [%r26+32];
	ld.shared.u32 	%r55, [%r26];
	add.s32 	%r56, %r55, %r54;
	st.shared.u32 	[%r26], %r56;
$L__BB0_18:
	bar.sync 	0;
	setp.gt.u32 	%p12, %r1, 3;
	@%p12 bra 	$L__BB0_20;
	ld.shared.u32 	%r57, [%r26+16];
	ld.shared.u32 	%r58, [%r26];
	add.s32 	%r59, %r58, %r57;
	st.shared.u32 	[%r26], %r59;
$L__BB0_20:
	bar.sync 	0;
	setp.gt.u32 	%p13, %r1, 1;
	@%p13 bra 	$L__BB0_22;
	ld.shared.u32 	%r60, [%r26+8];
	ld.shared.u32 	%r61, [%r26];
	add.s32 	%r62, %r61, %r60;
	st.shared.u32 	[%r26], %r62;
$L__BB0_22:
	bar.sync 	0;
	setp.ne.s32 	%p14, %r1, 0;
	@%p14 bra 	$L__BB0_24;
	ld.shared.u32 	%r63, [_ZZ14cuda_array_sumPxPiiE10shared_sum+4];
	ld.shared.u32 	%r64, [%r26];
	add.s32 	%r65, %r64, %r63;
	st.shared.u32 	[%r26], %r65;
$L__BB0_24:
	setp.ne.s32 	%p15, %r1, 0;
	bar.sync 	0;
	@%p15 bra 	$L__BB0_26;
	ld.shared.s32 	%rd35, [_ZZ14cuda_array_sumPxPiiE10shared_sum];
	cvta.to.global.u64 	%rd36, %rd13;
	st.global.u64 	[%rd36], %rd35;
$L__BB0_26:
	ret;

}


// ===== COMPILED SASS (sm_100) =====

	.target	sm_100

	.elftype	@"ET_EXEC"


//--------------------- .note.nv.tkinfo           --------------------------
	.section	.note.nv.tkinfo,"",@"SHT_NOTE"
	.sectionflags	@"SHF_NOTE_NV_TKINFO"
	.tkinfo
        /*0018*/ 	.word	0x00000002
        /*0030*/ 	.string	""
        /*0030*/ 	.string	"ptxas"
        /*0030*/ 	.string	"Cuda compilation tools, release 13.0, V13.0.88"
        /*0030*/ 	.string	"Build cuda_13.0.r13.0/compiler.36424714_0"
        /*0030*/ 	.string	"-arch sm_100 -m 64 "



//--------------------- .note.nv.cuinfo           --------------------------
	.section	.note.nv.cuinfo,"",@"SHT_NOTE"
	.sectionflags	@"SHF_NOTE_NV_CUINFO"
        /*0018*/ 	.short	0x0002
        /*001a*/ 	.short	0x0064
        /*001c*/ 	.short	0x0082
	.zero		2


//--------------------- .nv.info                  --------------------------
	.section	.nv.info,"",@"SHT_CUDA_INFO"
	.align	4


	//----- nvinfo : EIATTR_REGCOUNT
	.align		4
        /*0000*/ 	.byte	0x04, 0x2f
        /*0002*/ 	.short	(.L_1 - .L_0)
	.align		4
.L_0:
        /*0004*/ 	.word	index@(_Z14cuda_array_sumPxPii)
        /*0008*/ 	.word	0x00000020


	//----- nvinfo : EIATTR_FRAME_SIZE
	.align		4
.L_1:
        /*000c*/ 	.byte	0x04, 0x11
        /*000e*/ 	.short	(.L_3 - .L_2)
	.align		4
.L_2:
        /*0010*/ 	.word	index@(_Z14cuda_array_sumPxPii)
        /*0014*/ 	.word	0x00000000


	//----- nvinfo : EIATTR_MIN_STACK_SIZE
	.align		4
.L_3:
        /*0018*/ 	.byte	0x04, 0x12
        /*001a*/ 	.short	(.L_5 - .L_4)
	.align		4
.L_4:
        /*001c*/ 	.word	index@(_Z14cuda_array_sumPxPii)
        /*0020*/ 	.word	0x00000000
.L_5:


//--------------------- .nv.compat                --------------------------
	.section	.nv.compat,"",@"SHT_CUDA_COMPAT_INFO"
	.align	4
        /*0000*/ 	.byte	0x02, 0x09, 0x00, 0x00, 0x02, 0x02, 0x01, 0x00, 0x02, 0x05, 0x05, 0x00, 0x03, 0x07, 0x01, 0x01
        /*0010*/ 	.byte	0x02, 0x03, 0x00, 0x00, 0x02, 0x06, 0x01, 0x00, 0x04, 0x0b, 0x08, 0x00, 0x09, 0x00, 0x00, 0x00
        /*0020*/ 	.byte	0x00, 0x00, 0x00, 0x00


//--------------------- .nv.info._Z14cuda_array_sumPxPii --------------------------
	.section	.nv.info._Z14cuda_array_sumPxPii,"",@"SHT_CUDA_INFO"
	.sectionflags	@""
	.align	4


	//----- nvinfo : EIATTR_CUDA_API_VERSION
	.align		4
        /*0000*/ 	.byte	0x04, 0x37
        /*0002*/ 	.short	(.L_7 - .L_6)
.L_6:
        /*0004*/ 	.word	0x00000082


	//----- nvinfo : EIATTR_KPARAM_INFO
	.align		4
.L_7:
        /*0008*/ 	.byte	0x04, 0x17
        /*000a*/ 	.short	(.L_9 - .L_8)
.L_8:
        /*000c*/ 	.word	0x00000000
        /*0010*/ 	.short	0x0002
        /*0012*/ 	.short	0x0010
        /*0014*/ 	.byte	0x00, 0xf0, 0x11, 0x00


	//----- nvinfo : EIATTR_KPARAM_INFO
	.align		4
.L_9:
        /*0018*/ 	.byte	0x04, 0x17
        /*001a*/ 	.short	(.L_11 - .L_10)
.L_10:
        /*001c*/ 	.word	0x00000000
        /*0020*/ 	.short	0x0001
        /*0022*/ 	.short	0x0008
        /*0024*/ 	.byte	0x00, 0xf5, 0x21, 0x00


	//----- nvinfo : EIATTR_KPARAM_INFO
	.align		4
.L_11:
        /*0028*/ 	.byte	0x04, 0x17
        /*002a*/ 	.short	(.L_13 - .L_12)
.L_12:
        /*002c*/ 	.word	0x00000000
        /*0030*/ 	.short	0x0000
        /*0032*/ 	.short	0x0000
        /*0034*/ 	.byte	0x00, 0xf5, 0x21, 0x00


	//----- nvinfo : EIATTR_SPARSE_MMA_MASK
	.align		4
.L_13:
        /*0038*/ 	.byte	0x03, 0x50
        /*003a*/ 	.short	0x0000


	//----- nvinfo : EIATTR_MAXREG_COUNT
	.align		4
        /*003c*/ 	.byte	0x03, 0x1b
        /*003e*/ 	.short	0x00ff


	//----- nvinfo : EIATTR_NUM_BARRIERS
	.align		4
        /*0040*/ 	.byte	0x02, 0x4c
        /*0042*/ 	.byte	0x01
	.zero		1


	//----- nvinfo : EIATTR_MERCURY_ISA_VERSION
	.align		4
        /*0044*/ 	.byte	0x03, 0x5f
        /*0046*/ 	.short	0x0101


	//----- nvinfo : EIATTR_VRC_CTA_INIT_COUNT
	.align		4
        /*0048*/ 	.byte	0x02, 0x4a
	.zero		1
	.zero		1


	//----- nvinfo : EIATTR_EXIT_INSTR_OFFSETS
	.align		4
        /*004c*/ 	.byte	0x04, 0x1c
        /*004e*/ 	.short	(.L_15 - .L_14)


	//   ....[0]....
.L_14:
        /*0050*/ 	.word	0x00000fb0


	//   ....[1]....
        /*0054*/ 	.word	0x00001000


	//----- nvinfo : EIATTR_CRS_STACK_SIZE
	.align		4
.L_15:
        /*0058*/ 	.byte	0x04, 0x1e
        /*005a*/ 	.short	(.L_17 - .L_16)
.L_16:
        /*005c*/ 	.word	0x00000000


	//----- nvinfo : EIATTR_CBANK_PARAM_SIZE
	.align		4
.L_17:
        /*0060*/ 	.byte	0x03, 0x19
        /*0062*/ 	.short	0x0014


	//----- nvinfo : EIATTR_PARAM_CBANK
	.align		4
        /*0064*/ 	.byte	0x04, 0x0a
        /*0066*/ 	.short	(.L_19 - .L_18)
	.align		4
.L_18:
        /*0068*/ 	.word	index@(.nv.constant0._Z14cuda_array_sumPxPii)
        /*006c*/ 	.short	0x0380
        /*006e*/ 	.short	0x0014


	//----- nvinfo : EIATTR_SW_WAR
	.align		4
.L_19:
        /*0070*/ 	.byte	0x04, 0x36
        /*0072*/ 	.short	(.L_21 - .L_20)
.L_20:
        /*0074*/ 	.word	0x00000008
.L_21:


//--------------------- .nv.callgraph             --------------------------
	.section	.nv.callgraph,"",@"SHT_CUDA_CALLGRAPH"
	.align	4
	.sectionentsize	8
	.align		4
        /*0000*/ 	.word	0x00000000
	.align		4
        /*0004*/ 	.word	0xffffffff
	.align		4
        /*0008*/ 	.word	0x00000000
	.align		4
        /*000c*/ 	.word	0xfffffffe
	.align		4
        /*0010*/ 	.word	0x00000000
	.align		4
        /*0014*/ 	.word	0xfffffffd
	.align		4
        /*0018*/ 	.word	0x00000000
	.align		4
        /*001c*/ 	.word	0xfffffffc


//--------------------- .text._Z14cuda_array_sumPxPii --------------------------
	.section	.text._Z14cuda_array_sumPxPii,"ax",@progbits
	.align	128
        .global         _Z14cuda_array_sumPxPii
        .type           _Z14cuda_array_sumPxPii,@function
        .size           _Z14cuda_array_sumPxPii,(.L_x_14 - _Z14cuda_array_sumPxPii)
        .other          _Z14cuda_array_sumPxPii,@"STO_CUDA_ENTRY STV_DEFAULT"
_Z14cuda_array_sumPxPii:
.text._Z14cuda_array_sumPxPii:
[----:B------:R-:W-:Y:S01]  /*0000*/  LDC R1, c[0x0][0x37c] ;  /* 0x0000df00ff017b82 */ /* 0x000fe20000000800 */
[----:B------:R-:W0:Y:S01]  /*0010*/  S2R R0, SR_TID.X ;  /* 0x0000000000007919 */ /* 0x000e220000002100 */
[----:B------:R-:W0:Y:S06]  /*0020*/  LDCU UR8, c[0x0][0x390] ;  /* 0x00007200ff0877ac */ /* 0x000e2c0008000800 */
[----:B------:R-:W1:Y:S01]  /*0030*/  LDC R3, c[0x0][0x360] ;  /* 0x0000d800ff037b82 */ /* 0x000e620000000800 */
[----:B------:R-:W-:Y:S01]  /*0040*/  BSSY.RECONVERGENT B2, `(.L_x_0) ;  /* 0x00000bf000027945 */ /* 0x000fe20003800200 */
[----:B------:R-:W-:Y:S01]  /*0050*/  IMAD.MOV.U32 R16, RZ, RZ, RZ ;  /* 0x000000ffff107224 */ /* 0x000fe200078e00ff */
[----:B------:R-:W2:Y:S01]  /*0060*/  LDCU.64 UR6, c[0x0][0x358] ;  /* 0x00006b00ff0677ac */ /* 0x000ea20008000a00 */
[----:B0-----:R-:W-:-:S13]  /*0070*/  ISETP.GE.AND P0, PT, R0, UR8, PT ;  /* 0x0000000800007c0c */ /* 0x001fda000bf06270 */
[----:B--2---:R-:W-:Y:S05]  /*0080*/  @P0 BRA `(.L_x_1) ;  /* 0x0000000800e80947 */ /* 0x004fea0003800000 */
[----:B-1----:R-:W0:Y:S01]  /*0090*/  I2F.U32.RP R8, R3 ;  /* 0x0000000300087306 */ /* 0x002e220000209000 */
[----:B------:R-:W-:Y:S01]  /*00a0*/  IADD3 R7, PT, PT, R0, R3, RZ ;  /* 0x0000000300077210 */ /* 0x000fe20007ffe0ff */
[----:B------:R-:W-:Y:S01]  /*00b0*/  BSSY.RECONVERGENT B1, `(.L_x_2) ;  /* 0x00000aa000017945 */ /* 0x000fe20003800200 */
[----:B------:R-:W-:Y:S01]  /*00c0*/  ISETP.NE.U32.AND P2, PT, R3, RZ, PT ;  /* 0x000000ff0300720c */ /* 0x000fe20003f45070 */
[----:B------:R-:W-:Y:S01]  /*00d0*/  HFMA2 R16, -RZ, RZ, 0, 0 ;  /* 0x00000000ff107431 */ /* 0x000fe200000001ff */
[C---:B------:R-:W-:Y:S01]  /*00e0*/  ISETP.GE.U32.AND P0, PT, R7.reuse, UR8, PT ;  /* 0x0000000807007c0c */ /* 0x040fe2000bf06070 */
[----:B------:R-:W-:Y:S01]  /*00f0*/  IMAD.MOV.U32 R22, RZ, RZ, R0 ;  /* 0x000000ffff167224 */ /* 0x000fe200078e0000 */
[----:B------:R-:W-:Y:S01]  /*0100*/  VIMNMX.U32 R2, PT, PT, R7, UR8, !PT ;  /* 0x0000000807027c48 */ /* 0x000fe2000ffe0000 */
[----:B0-----:R-:W0:Y:S02]  /*0110*/  MUFU.RCP R8, R8 ;  /* 0x0000000800087308 */ /* 0x001e240000001000 */
[----:B0-----:R-:W-:-:S06]  /*0120*/  VIADD R4, R8, 0xffffffe ;  /* 0x0ffffffe08047836 */ /* 0x001fcc0000000000 */
[----:B------:R0:W1:Y:S02]  /*0130*/  F2I.FTZ.U32.TRUNC.NTZ R5, R4 ;  /* 0x0000000400057305 */ /* 0x000064000021f000 */
[----:B0-----:R-:W-:Y:S02]  /*0140*/  IMAD.MOV.U32 R4, RZ, RZ, RZ ;  /* 0x000000ffff047224 */ /* 0x001fe400078e00ff */
[----:B-1----:R-:W-:-:S04]  /*0150*/  IMAD.MOV R6, RZ, RZ, -R5 ;  /* 0x000000ffff067224 */ /* 0x002fc800078e0a05 */
[----:B------:R-:W-:Y:S01]  /*0160*/  IMAD R9, R6, R3, RZ ;  /* 0x0000000306097224 */ /* 0x000fe200078e02ff */
[----:B------:R-:W-:-:S03]  /*0170*/  SEL R6, RZ, 0x1, P0 ;  /* 0x00000001ff067807 */ /* 0x000fc60000000000 */
[----:B------:R-:W-:Y:S01]  /*0180*/  IMAD.HI.U32 R5, R5, R9, R4 ;  /* 0x0000000905057227 */ /* 0x000fe200078e0004 */
[----:B------:R-:W-:-:S05]  /*0190*/  IADD3 R2, PT, PT, R2, -R7, -R6 ;  /* 0x8000000702027210 */ /* 0x000fca0007ffe806 */
[----:B------:R-:W-:-:S04]  /*01a0*/  IMAD.HI.U32 R5, R5, R2, RZ ;  /* 0x0000000205057227 */ /* 0x000fc800078e00ff */
[----:B------:R-:W-:-:S04]  /*01b0*/  IMAD.MOV R4, RZ, RZ, -R5 ;  /* 0x000000ffff047224 */ /* 0x000fc800078e0a05 */
[----:B------:R-:W-:-:S05]  /*01c0*/  IMAD R2, R3, R4, R2 ;  /* 0x0000000403027224 */ /* 0x000fca00078e0202 */
[----:B------:R-:W-:-:S13]  /*01d0*/  ISETP.GE.U32.AND P0, PT, R2, R3, PT ;  /* 0x000000030200720c */ /* 0x000fda0003f06070 */
[----:B------:R-:W-:Y:S01]  /*01e0*/  @P0 IMAD.IADD R2, R2, 0x1, -R3 ;  /* 0x0000000102020824 */ /* 0x000fe200078e0a03 */
[----:B------:R-:W-:-:S04]  /*01f0*/  @P0 IADD3 R5, PT, PT, R5, 0x1, RZ ;  /* 0x0000000105050810 */ /* 0x000fc80007ffe0ff */
[----:B------:R-:W-:-:S13]  /*0200*/  ISETP.GE.U32.AND P1, PT, R2, R3, PT ;  /* 0x000000030200720c */ /* 0x000fda0003f26070 */
[----:B------:R-:W-:Y:S01]  /*0210*/  @P1 VIADD R5, R5, 0x1 ;  /* 0x0000000105051836 */ /* 0x000fe20000000000 */
[----:B------:R-:W-:-:S05]  /*0220*/  @!P2 LOP3.LUT R5, RZ, R3, RZ, 0x33, !PT ;  /* 0x00000003ff05a212 */ /* 0x000fca00078e33ff */
[----:B------:R-:W-:-:S05]  /*0230*/  IMAD.IADD R5, R6, 0x1, R5 ;  /* 0x0000000106057824 */ /* 0x000fca00078e0205 */
[C---:B------:R-:W-:Y:S01]  /*0240*/  ISETP.GE.U32.AND P0, PT, R5.reuse, 0x3, PT ;  /* 0x000000030500780c */ /* 0x040fe20003f06070 */
[----:B------:R-:W-:-:S05]  /*0250*/  VIADD R5, R5, 0x1 ;  /* 0x0000000105057836 */ /* 0x000fca0000000000 */
[----:B------:R-:W-:-:S07]  /*0260*/  LOP3.LUT R2, R5, 0x3, RZ, 0xc0, !PT ;  /* 0x0000000305027812 */ /* 0x000fce00078ec0ff */
[----:B------:R-:W-:Y:S05]  /*0270*/  @!P0 BRA `(.L_x_3) ;  /* 0x0000000800348947 */ /* 0x000fea0003800000 */
[----:B------:R-:W-:Y:S01]  /*0280*/  LOP3.LUT R5, R5, 0xfffffffc, RZ, 0xc0, !PT ;  /* 0xfffffffc05057812 */ /* 0x000fe200078ec0ff */
[----:B------:R-:W0:Y:S01]  /*0290*/  LDC.64 R14, c[0x0][0x388] ;  /* 0x0000e200ff0e7b82 */ /* 0x000e220000000a00 */
[----:B------:R-:W-:Y:S01]  /*02a0*/  BSSY.RELIABLE B0, `(.L_x_4) ;  /* 0x0000078000007945 */ /* 0x000fe20003800100 */
[C-C-:B------:R-:W-:Y:S01]  /*02b0*/  IMAD R28, R3.reuse, 0x2, R0.reuse ;  /* 0x00000002031c7824 */ /* 0x140fe200078e0200 */
[----:B------:R-:W-:Y:S01]  /*02c0*/  MOV R16, RZ ;  /* 0x000000ff00107202 */ /* 0x000fe20000000f00 */
[----:B------:R-:W-:Y:S02]  /*02d0*/  IMAD.MOV R6, RZ, RZ, -R5 ;  /* 0x000000ffff067224 */ /* 0x000fe400078e0a05 */
[--C-:B------:R-:W-:Y:S02]  /*02e0*/  IMAD R8, R3, 0x3, R0.reuse ;  /* 0x0000000303087824 */ /* 0x100fe400078e0200 */
[----:B------:R-:W-:Y:S01]  /*02f0*/  IMAD.MOV.U32 R22, RZ, RZ, R0 ;  /* 0x000000ffff167224 */ /* 0x000fe200078e0000 */
[----:B------:R-:W-:-:S13]  /*0300*/  ISETP.GE.AND P0, PT, R6, RZ, PT ;  /* 0x000000ff0600720c */ /* 0x000fda0003f06270 */
[----:B------:R-:W-:Y:S05]  /*0310*/  @P0 BRA `(.L_x_5) ;  /* 0x0000000400c00947 */ /* 0x000fea0003800000 */
[----:B------:R-:W-:Y:S01]  /*0320*/  IMAD.MOV R4, RZ, RZ, -R6 ;  /* 0x000000ffff047224 */ /* 0x000fe200078e0a06 */
[----:B------:R-:W-:Y:S01]  /*0330*/  BSSY.RECONVERGENT B3, `(.L_x_6) ;  /* 0x0000045000037945 */ /* 0x000fe20003800200 */
[----:B------:R-:W-:-:S03]  /*0340*/  PLOP3.LUT P0, PT, PT, PT, PT, 0x80, 0x8 ;  /* 0x000000000008781c */ /* 0x000fc60003f0f070 */
[----:B------:R-:W-:-:S13]  /*0350*/  ISETP.GT.AND P1, PT, R4, 0xc, PT ;  /* 0x0000000c0400780c */ /* 0x000fda0003f24270 */
[----:B------:R-:W-:Y:S05]  /*0360*/  @!P1 BRA `(.L_x_7) ;  /* 0x0000000400049947 */ /* 0x000fea0003800000 */
[----:B------:R-:W-:-:S13]  /*0370*/  PLOP3.LUT P0, PT, PT, PT, PT, 0x8, 0x80 ;  /* 0x000000000080781c */ /* 0x000fda0003f0e170 */
.L_x_8:
[----:B------:R-:W1:Y:S02]  /*0380*/  LDC.64 R12, c[0x0][0x388] ;  /* 0x0000e200ff0c7b82 */ /* 0x000e640000000a00 */
[----:B-1----:R-:W-:-:S04]  /*0390*/  IMAD.WIDE.U32 R26, R22, 0x4, R12 ;  /* 0x00000004161a7825 */ /* 0x002fc800078e000c */
[--C-:B------:R-:W-:Y:S02]  /*03a0*/  IMAD.WIDE.U32 R4, R7, 0x4, R12.reuse ;  /* 0x0000000407047825 */ /* 0x100fe400078e000c */
[----:B------:R-:W2:Y:S04]  /*03b0*/  LDG.E R26, desc[UR6][R26.64] ;  /* 0x000000061a1a7981 */ /* 0x000ea8000c1e1900 */
[----:B------:R1:W2:Y:S01]  /*03c0*/  LDG.E R17, desc[UR6][R4.64] ;  /* 0x0000000604117981 */ /* 0x0002a2000c1e1900 */
[----:B------:R-:W-:-:S04]  /*03d0*/  IMAD.WIDE.U32 R18, R28, 0x4, R12 ;  /* 0x000000041c127825 */ /* 0x000fc800078e000c */
[----:B------:R-:W-:Y:S01]  /*03e0*/  IMAD.WIDE.U32 R10, R8, 0x4, R12 ;  /* 0x00000004080a7825 */ /* 0x000fe200078e000c */
[----:B------:R3:W4:Y:S04]  /*03f0*/  LDG.E R21, desc[UR6][R18.64] ;  /* 0x0000000612157981 */ /* 0x000728000c1e1900 */
[----:B------:R5:W4:Y:S01]  /*0400*/  LDG.E R20, desc[UR6][R10.64] ;  /* 0x000000060a147981 */ /* 0x000b22000c1e1900 */
[C---:B------:R-:W-:Y:S01]  /*0410*/  IADD3 R22, PT, PT, R3.reuse, R22, R3 ;  /* 0x0000001603167210 */ /* 0x040fe20007ffe003 */
[C---:B------:R-:W-:Y:S01]  /*0420*/  IMAD R7, R3.reuse, 0x4, R7 ;  /* 0x0000000403077824 */ /* 0x040fe200078e0207 */
[C---:B------:R-:W-:Y:S01]  /*0430*/  LEA R24, R3.reuse, R28, 0x2 ;  /* 0x0000001c03187211 */ /* 0x040fe200078e10ff */
[C---:B------:R-:W-:Y:S01]  /*0440*/  IMAD R25, R3.reuse, 0x4, R8 ;  /* 0x0000000403197824 */ /* 0x040fe200078e0208 */
[----:B------:R-:W-:Y:S01]  /*0450*/  IADD3 R9, PT, PT, R3, R22, R3 ;  /* 0x0000001603097210 */ /* 0x000fe20007ffe003 */
[----:B-1----:R-:W-:-:S04]  /*0460*/  IMAD.WIDE.U32 R4, R7, 0x4, R12 ;  /* 0x0000000407047825 */ /* 0x002fc800078e000c */
[----:B---3--:R-:W-:Y:S01]  /*0470*/  IMAD.WIDE.U32 R18, R9, 0x4, R12 ;  /* 0x0000000409127825 */ /* 0x008fe200078e000c */
[----:B-----5:R-:W-:Y:S01]  /*0480*/  IADD3 R10, PT, PT, R3, R9, R3 ;  /* 0x00000009030a7210 */ /* 0x020fe20007ffe003 */
[----:B------:R-:W3:Y:S02]  /*0490*/  LDG.E R5, desc[UR6][R4.64] ;  /* 0x0000000604057981 */ /* 0x000ee4000c1e1900 */
[--C-:B------:R-:W-:Y:S02]  /*04a0*/  IMAD.WIDE.U32 R28, R24, 0x4, R12.reuse ;  /* 0x00000004181c7825 */ /* 0x100fe400078e000c */
[----:B------:R1:W3:Y:S02]  /*04b0*/  LDG.E R8, desc[UR6][R18.64] ;  /* 0x0000000612087981 */ /* 0x0002e4000c1e1900 */
[----:B------:R-:W-:Y:S01]  /*04c0*/  IMAD.WIDE.U32 R22, R25, 0x4, R12 ;  /* 0x0000000419167825 */ /* 0x000fe200078e000c */
[----:B------:R-:W-:-:S03]  /*04d0*/  LEA R25, R3, R25, 0x2 ;  /* 0x0000001903197211 */ /* 0x000fc600078e10ff */
[C---:B------:R-:W-:Y:S01]  /*04e0*/  IMAD R11, R3.reuse, 0x4, R7 ;  /* 0x00000004030b7824 */ /* 0x040fe200078e0207 */
[----:B------:R5:W3:Y:S01]  /*04f0*/  LDG.E R4, desc[UR6][R28.64] ;  /* 0x000000061c047981 */ /* 0x000ae2000c1e1900 */
[C---:B-1----:R-:W-:Y:S01]  /*0500*/  IADD3 R18, PT, PT, R3.reuse, R10, R3 ;  /* 0x0000000a03127210 */ /* 0x042fe20007ffe003 */
[----:B------:R-:W-:Y:S02]  /*0510*/  IMAD R24, R3, 0x4, R24 ;  /* 0x0000000403187824 */ /* 0x000fe400078e0218 */
[----:B------:R1:W3:Y:S01]  /*0520*/  LDG.E R7, desc[UR6][R22.64] ;  /* 0x0000000616077981 */ /* 0x0002e2000c1e1900 */
[----:B-----5:R-:W-:-:S04]  /*0530*/  IMAD.WIDE.U32 R28, R11, 0x4, R12 ;  /* 0x000000040b1c7825 */ /* 0x020fc800078e000c */
[----:B-1----:R-:W-:Y:S01]  /*0540*/  IMAD.WIDE.U32 R22, R24, 0x4, R12 ;  /* 0x0000000418167825 */ /* 0x002fe200078e000c */
[----:B------:R1:W5:Y:S03]  /*0550*/  LDG.E R9, desc[UR6][R28.64] ;  /* 0x000000061c097981 */ /* 0x000366000c1e1900 */
[C---:B------:R-:W-:Y:S01]  /*0560*/  IMAD R11, R3.reuse, 0x4, R11 ;  /* 0x00000004030b7824 */ /* 0x040fe200078e020b */
[----:B------:R0:W5:Y:S01]  /*0570*/  LDG.E R10, desc[UR6][R22.64] ;  /* 0x00000006160a7981 */ /* 0x000162000c1e1900 */
[C---:B-1----:R-:W-:Y:S02]  /*0580*/  IMAD R28, R3.reuse, 0x4, R24 ;  /* 0x00000004031c7824 */ /* 0x042fe400078e0218 */
[----:B------:R-:W-:Y:S01]  /*0590*/  IMAD R29, R3, 0x4, R25 ;  /* 0x00000004031d7824 */ /* 0x000fe200078e0219 */
[----:B--2---:R-:W-:Y:S02]  /*05a0*/  IADD3 R27, PT, PT, R17, R16, R26 ;  /* 0x00000010111b7210 */ /* 0x004fe40007ffe01a */
[----:B------:R-:W-:Y:S01]  /*05b0*/  IADD3 R26, PT, PT, R3, R18, R3 ;  /* 0x00000012031a7210 */ /* 0x000fe20007ffe003 */
[----:B------:R-:W-:-:S03]  /*05c0*/  IMAD.WIDE.U32 R18, R18, 0x4, R12 ;  /* 0x0000000412127825 */ /* 0x000fc600078e000c */
[----:B------:R-:W-:Y:S01]  /*05d0*/  IADD3 R26, PT, PT, R3, R26, R3 ;  /* 0x0000001a031a7210 */ /* 0x000fe20007ffe003 */
[----:B------:R-:W-:Y:S02]  /*05e0*/  IMAD.WIDE.U32 R16, R25, 0x4, R12 ;  /* 0x0000000419107825 */ /* 0x000fe400078e000c */
[----:B------:R-:W5:Y:S01]  /*05f0*/  LDG.E R18, desc[UR6][R18.64] ;  /* 0x0000000612127981 */ /* 0x000f62000c1e1900 */
[----:B----4-:R-:W-:Y:S01]  /*0600*/  IADD3 R27, PT, PT, R20, R27, R21 ;  /* 0x0000001b141b7210 */ /* 0x010fe20007ffe015 */
[--C-:B------:R-:W-:Y:S02]  /*0610*/  IMAD.WIDE.U32 R20, R11, 0x4, R12.reuse ;  /* 0x000000040b147825 */ /* 0x100fe400078e000c */
[----:B------:R-:W2:Y:S02]  /*0620*/  LDG.E R17, desc[UR6][R16.64] ;  /* 0x0000000610117981 */ /* 0x000ea4000c1e1900 */
[--C-:B0-----:R-:W-:Y:S02]  /*0630*/  IMAD.WIDE.U32 R22, R26, 0x4, R12.reuse ;  /* 0x000000041a167825 */ /* 0x101fe400078e000c */
[----:B------:R-:W4:Y:S02]  /*0640*/  LDG.E R20, desc[UR6][R20.64] ;  /* 0x0000000614147981 */ /* 0x000f24000c1e1900 */
[----:B------:R-:W-:-:S02]  /*0650*/  IMAD.WIDE.U32 R24, R28, 0x4, R12 ;  /* 0x000000041c187825 */ /* 0x000fc400078e000c */
[----:B------:R0:W4:Y:S02]  /*0660*/  LDG.E R23, desc[UR6][R22.64] ;  /* 0x0000000616177981 */ /* 0x000124000c1e1900 */
[----:B------:R-:W-:Y:S02]  /*0670*/  IMAD.WIDE.U32 R12, R29, 0x4, R12 ;  /* 0x000000041d0c7825 */ /* 0x000fe400078e000c */
[----:B------:R-:W4:Y:S04]  /*0680*/  LDG.E R24, desc[UR6][R24.64] ;  /* 0x0000000618187981 */ /* 0x000f28000c1e1900 */
[----:B------:R-:W4:Y:S01]  /*0690*/  LDG.E R13, desc[UR6][R12.64] ;  /* 0x000000060c0d7981 */ /* 0x000f22000c1e1900 */
[----:B---3--:R-:W-:Y:S02]  /*06a0*/  IADD3 R5, PT, PT, R5, R27, R8 ;  /* 0x0000001b05057210 */ /* 0x008fe40007ffe008 */
[----:B------:R-:W-:-:S04]  /*06b0*/  IADD3 R6, PT, PT, R6, 0x10, RZ ;  /* 0x0000001006067810 */ /* 0x000fc80007ffe0ff */
[----:B------:R-:W-:Y:S02]  /*06c0*/  ISETP.GE.AND P1, PT, R6, -0xc, PT ;  /* 0xfffffff40600780c */ /* 0x000fe40003f26270 */
[----:B------:R-:W-:Y:S02]  /*06d0*/  IADD3 R4, PT, PT, R7, R5, R4 ;  /* 0x0000000507047210 */ /* 0x000fe40007ffe004 */
[C---:B0-----:R-:W-:Y:S01]  /*06e0*/  IADD3 R22, PT, PT, R3.reuse, R26, R3 ;  /* 0x0000001a03167210 */ /* 0x041fe20007ffe003 */
[C---:B------:R-:W-:Y:S02]  /*06f0*/  IMAD R7, R3.reuse, 0x4, R11 ;  /* 0x0000000403077824 */ /* 0x040fe400078e020b */
[C---:B------:R-:W-:Y:S01]  /*0700*/  IMAD R28, R3.reuse, 0x4, R28 ;  /* 0x00000004031c7824 */ /* 0x040fe200078e021c */
[C---:B------:R-:W-:Y:S01]  /*0710*/  IADD3 R22, PT, PT, R3.reuse, R22, R3 ;  /* 0x0000001603167210 */ /* 0x040fe20007ffe003 */
[----:B------:R-:W-:Y:S01]  /*0720*/  IMAD R8, R3, 0x4, R29 ;  /* 0x0000000403087824 */ /* 0x000fe200078e021d */
[----:B-----5:R-:W-:-:S04]  /*0730*/  IADD3 R9, PT, PT, R9, R4, R18 ;  /* 0x0000000409097210 */ /* 0x020fc80007ffe012 */
[----:B--2---:R-:W-:-:S04]  /*0740*/  IADD3 R10, PT, PT, R17, R9, R10 ;  /* 0x00000009110a7210 */ /* 0x004fc80007ffe00a */
[----:B----4-:R-:W-:-:S04]  /*0750*/  IADD3 R20, PT, PT, R20, R10, R23 ;  /* 0x0000000a14147210 */ /* 0x010fc80007ffe017 */
[----:B------:R-:W-:Y:S01]  /*0760*/  IADD3 R16, PT, PT, R13, R20, R24 ;  /* 0x000000140d107210 */ /* 0x000fe20007ffe018 */
[----:B------:R-:W-:Y:S06]  /*0770*/  @!P1 BRA `(.L_x_8) ;  /* 0xfffffffc00009947 */ /* 0x000fec000383ffff */
.L_x_7:
[----:B------:R-:W-:Y:S05]  /*0780*/  BSYNC.RECONVERGENT B3 ;  /* 0x0000000000037941 */ /* 0x000fea0003800200 */
.L_x_6:
[----:B------:R-:W-:Y:S01]  /*0790*/  IADD3 R4, PT, PT, -R6, RZ, RZ ;  /* 0x000000ff06047210 */ /* 0x000fe20007ffe1ff */
[----:B------:R-:W-:Y:S03]  /*07a0*/  BSSY.RECONVERGENT B3, `(.L_x_9) ;  /* 0x0000024000037945 */ /* 0x000fe60003800200 */
[----:B------:R-:W-:-:S13]  /*07b0*/  ISETP.GT.AND P1, PT, R4, 0x4, PT ;  /* 0x000000040400780c */ /* 0x000fda0003f24270 */
[----:B------:R-:W-:Y:S05]  /*07c0*/  @!P1 BRA `(.L_x_10) ;  /* 0x0000000000849947 */ /* 0x000fea0003800000 */
[----:B------:R-:W1:Y:S01]  /*07d0*/  LDC.64 R4, c[0x0][0x388] ;  /* 0x0000e200ff047b82 */ /* 0x000e620000000a00 */
[----:B------:R-:W-:-:S04]  /*07e0*/  IADD3 R18, PT, PT, R3, R22, R3 ;  /* 0x0000001603127210 */ /* 0x000fc80007ffe003 */
[----:B------:R-:W-:Y:S01]  /*07f0*/  IADD3 R17, PT, PT, R3, R18, R3 ;  /* 0x0000001203117210 */ /* 0x000fe20007ffe003 */
[----:B-1----:R-:W-:-:S04]  /*0800*/  IMAD.WIDE.U32 R12, R7, 0x4, R4 ;  /* 0x00000004070c7825 */ /* 0x002fc800078e0004 */
[--C-:B------:R-:W-:Y:S02]  /*0810*/  IMAD.WIDE.U32 R24, R22, 0x4, R4.reuse ;  /* 0x0000000416187825 */ /* 0x100fe400078e0004 */
[----:B------:R-:W2:Y:S02]  /*0820*/  LDG.E R12, desc[UR6][R12.64] ;  /* 0x000000060c0c7981 */ /* 0x000ea4000c1e1900 */
[----:B------:R-:W-:Y:S02]  /*0830*/  IMAD.WIDE.U32 R10, R28, 0x4, R4 ;  /* 0x000000041c0a7825 */ /* 0x000fe400078e0004 */
[----:B------:R1:W2:Y:S02]  /*0840*/  LDG.E R9, desc[UR6][R24.64] ;  /* 0x0000000618097981 */ /* 0x0002a4000c1e1900 */
[C---:B------:R-:W-:Y:S02]  /*0850*/  IMAD R7, R3.reuse, 0x4, R7 ;  /* 0x0000000403077824 */ /* 0x040fe400078e0207 */
[--C-:B------:R-:W-:Y:S01]  /*0860*/  IMAD.WIDE.U32 R18, R8, 0x4, R4.reuse ;  /* 0x0000000408127825 */ /* 0x100fe200078e0004 */
[----:B------:R-:W-:Y:S01]  /*0870*/  LEA R8, R3, R8, 0x2 ;  /* 0x0000000803087211 */ /* 0x000fe200078e10ff */
[----:B------:R-:W3:Y:S02]  /*0880*/  LDG.E R10, desc[UR6][R10.64] ;  /* 0x000000060a0a7981 */ /* 0x000ee4000c1e1900 */
[----:B------:R-:W-:-:S02]  /*0890*/  IMAD.WIDE.U32 R20, R7, 0x4, R4 ;  /* 0x0000000407147825 */ /* 0x000fc400078e0004 */
[----:B------:R-:W3:Y:S02]  /*08a0*/  LDG.E R19, desc[UR6][R18.64] ;  /* 0x0000000612137981 */ /* 0x000ee4000c1e1900 */
[----:B------:R-:W-:Y:S02]  /*08b0*/  IMAD R28, R3, 0x4, R28 ;  /* 0x00000004031c7824 */ /* 0x000fe400078e021c */
[--C-:B------:R-:W-:Y:S01]  /*08c0*/  IMAD.WIDE.U32 R22, R17, 0x4, R4.reuse ;  /* 0x0000000411167825 */ /* 0x100fe200078e0004 */
[----:B------:R-:W4:Y:S03]  /*08d0*/  LDG.E R21, desc[UR6][R20.64] ;  /* 0x0000000614157981 */ /* 0x000f26000c1e1900 */
[--C-:B-1----:R-:W-:Y:S02]  /*08e0*/  IMAD.WIDE.U32 R24, R28, 0x4, R4.reuse ;  /* 0x000000041c187825 */ /* 0x102fe400078e0004 */
[----:B------:R-:W4:Y:S02]  /*08f0*/  LDG.E R22, desc[UR6][R22.64] ;  /* 0x0000000616167981 */ /* 0x000f24000c1e1900 */
[----:B------:R-:W-:-:S02]  /*0900*/  IMAD.WIDE.U32 R4, R8, 0x4, R4 ;  /* 0x0000000408047825 */ /* 0x000fc400078e0004 */
[----:B------:R-:W5:Y:S04]  /*0910*/  LDG.E R24, desc[UR6][R24.64] ;  /* 0x0000000618187981 */ /* 0x000f68000c1e1900 */
[----:B------:R-:W5:Y:S01]  /*0920*/  LDG.E R5, desc[UR6][R4.64] ;  /* 0x0000000604057981 */ /* 0x000f62000c1e1900 */
[----:B------:R-:W-:Y:S01]  /*0930*/  PLOP3.LUT P0, PT, PT, PT, PT, 0x8, 0x80 ;  /* 0x000000000080781c */ /* 0x000fe20003f0e170 */
[----:B------:R-:W-:Y:S01]  /*0940*/  VIADD R6, R6, 0x8 ;  /* 0x0000000806067836 */ /* 0x000fe20000000000 */
[C---:B------:R-:W-:Y:S01]  /*0950*/  LEA R28, R3.reuse, R28, 0x2 ;  /* 0x0000001c031c7211 */ /* 0x040fe200078e10ff */
[C---:B------:R-:W-:Y:S02]  /*0960*/  IMAD R7, R3.reuse, 0x4, R7 ;  /* 0x0000000403077824 */ /* 0x040fe400078e0207 */
[----:B------:R-:W-:Y:S01]  /*0970*/  IMAD R8, R3, 0x4, R8 ;  /* 0x0000000403087824 */ /* 0x000fe200078e0208 */
[----:B--2---:R-:W-:-:S04]  /*0980*/  IADD3 R9, PT, PT, R12, R16, R9 ;  /* 0x000000100c097210 */ /* 0x004fc80007ffe009 */
[----:B---3--:R-:W-:-:S04]  /*0990*/  IADD3 R10, PT, PT, R19, R9, R10 ;  /* 0x00000009130a7210 */ /* 0x008fc80007ffe00a */
[----:B----4-:R-:W-:Y:S02]  /*09a0*/  IADD3 R16, PT, PT, R21, R10, R22 ;  /* 0x0000000a15107210 */ /* 0x010fe40007ffe016 */
[----:B------:R-:W-:-:S04]  /*09b0*/  IADD3 R10, PT, PT, R3, R17, R3 ;  /* 0x00000011030a7210 */ /* 0x000fc80007ffe003 */
[----:B------:R-:W-:Y:S02]  /*09c0*/  IADD3 R22, PT, PT, R3, R10, R3 ;  /* 0x0000000a03167210 */ /* 0x000fe40007ffe003 */
[----:B-----5:R-:W-:-:S07]  /*09d0*/  IADD3 R16, PT, PT, R5, R16, R24 ;  /* 0x0000001005107210 */ /* 0x020fce0007ffe018 */
.L_x_10:
[----:B------:R-:W-:Y:S05]  /*09e0*/  BSYNC.RECONVERGENT B3 ;  /* 0x0000000000037941 */ /* 0x000fea0003800200 */
.L_x_9:
[----:B------:R-:W-:-:S13]  /*09f0*/  ISETP.NE.OR P0, PT, R6, RZ, P0 ;  /* 0x000000ff0600720c */ /* 0x000fda0000705670 */
[----:B------:R-:W-:Y:S05]  /*0a00*/  @!P0 BREAK.RELIABLE B0 ;  /* 0x0000000000008942 */ /* 0x000fea0003800100 */
[----:B------:R-:W-:Y:S05]  /*0a10*/  @!P0 BRA `(.L_x_3) ;  /* 0x00000000004c8947 */ /* 0x000fea0003800000 */
.L_x_5:
[----:B------:R-:W-:Y:S05]  /*0a20*/  BSYNC.RELIABLE B0 ;  /* 0x0000000000007941 */ /* 0x000fea0003800100 */
.L_x_4:
[----:B0-----:R-:W-:-:S04]  /*0a30*/  IMAD.WIDE.U32 R18, R22, 0x4, R14 ;  /* 0x0000000416127825 */ /* 0x001fc800078e000e */
[--C-:B------:R-:W-:Y:S02]  /*0a40*/  IMAD.WIDE.U32 R4, R7, 0x4, R14.reuse ;  /* 0x0000000407047825 */ /* 0x100fe400078e000e */
[----:B------:R-:W2:Y:S02]  /*0a50*/  LDG.E R19, desc[UR6][R18.64] ;  /* 0x0000000612137981 */ /* 0x000ea4000c1e1900 */
[--C-:B------:R-:W-:Y:S02]  /*0a60*/  IMAD.WIDE.U32 R10, R28, 0x4, R14.reuse ;  /* 0x000000041c0a7825 */ /* 0x100fe400078e000e */
[----:B------:R-:W2:Y:S02]  /*0a70*/  LDG.E R4, desc[UR6][R4.64] ;  /* 0x0000000604047981 */ /* 0x000ea4000c1e1900 */
[----:B------:R-:W-:Y:S02]  /*0a80*/  IMAD.WIDE.U32 R12, R8, 0x4, R14 ;  /* 0x00000004080c7825 */ /* 0x000fe400078e000e */
[----:B------:R-:W3:Y:S04]  /*0a90*/  LDG.E R10, desc[UR6][R10.64] ;  /* 0x000000060a0a7981 */ /* 0x000ee8000c1e1900 */
[----:B------:R-:W3:Y:S01]  /*0aa0*/  LDG.E R13, desc[UR6][R12.64] ;  /* 0x000000060c0d7981 */ /* 0x000ee2000c1e1900 */
[----:B------:R-:W-:-:S05]  /*0ab0*/  VIADD R6, R6, 0x4 ;  /* 0x0000000406067836 */ /* 0x000fca0000000000 */
[----:B------:R-:W-:Y:S02]  /*0ac0*/  ISETP.NE.AND P0, PT, R6, RZ, PT ;  /* 0x000000ff0600720c */ /* 0x000fe40003f05270 */
[C---:B------:R-:W-:Y:S01]  /*0ad0*/  IADD3 R22, PT, PT, R3.reuse, R22, R3 ;  /* 0x0000001603167210 */ /* 0x040fe20007ffe003 */
[C---:B------:R-:W-:Y:S01]  /*0ae0*/  IMAD R8, R3.reuse, 0x4, R8 ;  /* 0x0000000403087824 */ /* 0x040fe200078e0208 */
[C---:B------:R-:W-:Y:S01]  /*0af0*/  LEA R28, R3.reuse, R28, 0x2 ;  /* 0x0000001c031c7211 */ /* 0x040fe200078e10ff */
[C---:B------:R-:W-:Y:S01]  /*0b00*/  IMAD R7, R3.reuse, 0x4, R7 ;  /* 0x0000000403077824 */ /* 0x040fe200078e0207 */
[----:B------:R-:W-:Y:S02]  /*0b10*/  IADD3 R22, PT, PT, R3, R22, R3 ;  /* 0x0000001603167210 */ /* 0x000fe40007ffe003 */
[----:B--2---:R-:W-:-:S04]  /*0b20*/  IADD3 R16, PT, PT, R4, R16, R19 ;  /* 0x0000001004107210 */ /* 0x004fc80007ffe013 */
[----:B---3--:R-:W-:Y:S01]  /*0b30*/  IADD3 R16, PT, PT, R13, R16, R10 ;  /* 0x000000100d107210 */ /* 0x008fe20007ffe00a */
[----:B------:R-:W-:Y:S06]  /*0b40*/  @P0 BRA `(.L_x_4) ;  /* 0xfffffffc00b80947 */ /* 0x000fec000383ffff */
.L_x_3:
[----:B------:R-:W-:Y:S05]  /*0b50*/  BSYNC.RECONVERGENT B1 ;  /* 0x0000000000017941 */ /* 0x000fea0003800200 */
.L_x_2:
[----:B------:R-:W-:Y:S01]  /*0b60*/  ISETP.NE.AND P0, PT, R2, RZ, PT ;  /* 0x000000ff0200720c */ /* 0x000fe20003f05270 */
[----:B------:R-:W-:-:S12]  /*0b70*/  BSSY.RECONVERGENT B0, `(.L_x_1) ;  /* 0x000000b000007945 */ /* 0x000fd80003800200 */
[----:B------:R-:W-:Y:S05]  /*0b80*/  @!P0 BRA `(.L_x_11) ;  /* 0x0000000000248947 */ /* 0x000fea0003800000 */
[----:B------:R-:W1:Y:S01]  /*0b90*/  LDC.64 R4, c[0x0][0x388] ;  /* 0x0000e200ff047b82 */ /* 0x000e620000000a00 */
[----:B------:R-:W-:Y:S01]  /*0ba0*/  IADD3 R2, PT, PT, -R2, RZ, RZ ;  /* 0x000000ff02027210 */ /* 0x000fe20007ffe1ff */
[----:B-1----:R-:W-:-:S07]  /*0bb0*/  IMAD.WIDE.U32 R4, R22, 0x4, R4 ;  /* 0x0000000416047825 */ /* 0x002fce00078e0004 */
.L_x_12:
[----:B------:R1:W2:Y:S01]  /*0bc0*/  LDG.E R7, desc[UR6][R4.64] ;  /* 0x0000000604077981 */ /* 0x0002a2000c1e1900 */
[----:B------:R-:W-:-:S05]  /*0bd0*/  VIADD R2, R2, 0x1 ;  /* 0x0000000102027836 */ /* 0x000fca0000000000 */
[----:B------:R-:W-:Y:S01]  /*0be0*/  ISETP.NE.AND P0, PT, R2, RZ, PT ;  /* 0x000000ff0200720c */ /* 0x000fe20003f05270 */
[----:B-1----:R-:W-:-:S04]  /*0bf0*/  IMAD.WIDE.U32 R4, R3, 0x4, R4 ;  /* 0x0000000403047825 */ /* 0x002fc800078e0004 */
[----:B--2---:R-:W-:-:S08]  /*0c00*/  IMAD.IADD R16, R7, 0x1, R16 ;  /* 0x0000000107107824 */ /* 0x004fd000078e0210 */
[----:B------:R-:W-:Y:S05]  /*0c10*/  @P0 BRA `(.L_x_12) ;  /* 0xfffffffc00e80947 */ /* 0x000fea000383ffff */
.L_x_11:
[----:B------:R-:W-:Y:S05]  /*0c20*/  BSYNC.RECONVERGENT B0 ;  /* 0x0000000000007941 */ /* 0x000fea0003800200 */
.L_x_1:
[----:B------:R-:W-:Y:S05]  /*0c30*/  BSYNC.RECONVERGENT B2 ;  /* 0x0000000000027941 */ /* 0x000fea0003800200 */
.L_x_0:
[----:B------:R-:W-:Y:S05]  /*0c40*/  WARPSYNC.ALL ;  /* 0x0000000000007948 */ /* 0x000fea0003800000 */
[----:B------:R-:W2:Y:S01]  /*0c50*/  S2UR UR5, SR_CgaCtaId ;  /* 0x00000000000579c3 */ /* 0x000ea20000008800 */
[----:B------:R-:W-:Y:S01]  /*0c60*/  UMOV UR4, 0x400 ;  /* 0x0000040000047882 */ /* 0x000fe20000000000 */
[C---:B------:R-:W-:Y:S02]  /*0c70*/  ISETP.GT.U32.AND P0, PT, R0.reuse, 0x7f, PT ;  /* 0x0000007f0000780c */ /* 0x040fe40003f04070 */
[----:B------:R-:W-:Y:S01]  /*0c80*/  ISETP.GT.U32.AND P1, PT, R0, 0x3f, PT ;  /* 0x0000003f0000780c */ /* 0x000fe20003f24070 */
[----:B--2---:R-:W-:-:S06]  /*0c90*/  ULEA UR4, UR5, UR4, 0x18 ;  /* 0x0000000405047291 */ /* 0x004fcc000f8ec0ff */
[----:B-1----:R-:W-:-:S05]  /*0ca0*/  LEA R3, R0, UR4, 0x2 ;  /* 0x0000000400037c11 */ /* 0x002fca000f8e10ff */
[----:B------:R-:W-:Y:S01]  /*0cb0*/  STS [R3], R16 ;  /* 0x0000001003007388 */ /* 0x000fe20000000800 */
[----:B------:R-:W-:Y:S06]  /*0cc0*/  BAR.SYNC.DEFER_BLOCKING 0x0 ;  /* 0x0000000000007b1d */ /* 0x000fec0000010000 */
[----:B------:R-:W-:Y:S04]  /*0cd0*/  @!P0 LDS R2, [R3+0x200] ;  /* 0x0002000003028984 */ /* 0x000fe80000000800 */
[----:B------:R-:W1:Y:S02]  /*0ce0*/  @!P0 LDS R5, [R3] ;  /* 0x0000000003058984 */ /* 0x000e640000000800 */
[----:B-1----:R-:W-:-:S05]  /*0cf0*/  @!P0 IADD3 R2, PT, PT, R2, R5, RZ ;  /* 0x0000000502028210 */ /* 0x002fca0007ffe0ff */
[----:B------:R-:W-:Y:S01]  /*0d00*/  @!P0 STS [R3], R2 ;  /* 0x0000000203008388 */ /* 0x000fe20000000800 */
[----:B------:R-:W-:Y:S01]  /*0d10*/  BAR.SYNC.DEFER_BLOCKING 0x0 ;  /* 0x0000000000007b1d */ /* 0x000fe20000010000 */
[----:B------:R-:W-:-:S05]  /*0d20*/  ISETP.GT.U32.AND P0, PT, R0, 0x1f, PT ;  /* 0x0000001f0000780c */ /* 0x000fca0003f04070 */
[----:B------:R-:W-:Y:S04]  /*0d30*/  @!P1 LDS R4, [R3+0x100] ;  /* 0x0001000003049984 */ /* 0x000fe80000000800 */
[----:B------:R-:W1:Y:S02]  /*0d40*/  @!P1 LDS R5, [R3] ;  /* 0x0000000003059984 */ /* 0x000e640000000800 */
[----:B-1----:R-:W-:-:S05]  /*0d50*/  @!P1 IMAD.IADD R4, R4, 0x1, R5 ;  /* 0x0000000104049824 */ /* 0x002fca00078e0205 */
        /* <DEDUP_REMOVED lines=26> */
[----:B------:R-:W-:-:S05]  /*0f00*/  ISETP.NE.AND P1, PT, R0, RZ, PT ;  /* 0x000000ff0000720c */ /* 0x000fca0003f25270 */
[----:B------:R-:W-:Y:S04]  /*0f10*/  @!P0 LDS R2, [R3+0x8] ;  /* 0x0000080003028984 */ /* 0x000fe80000000800 */
[----:B------:R-:W1:Y:S02]  /*0f20*/  @!P0 LDS R5, [R3] ;  /* 0x0000000003058984 */ /* 0x000e640000000800 */
[----:B-1----:R-:W-:-:S05]  /*0f30*/  @!P0 IADD3 R2, PT, PT, R2, R5, RZ ;  /* 0x0000000502028210 */ /* 0x002fca0007ffe0ff */
[----:B------:R-:W-:Y:S01]  /*0f40*/  @!P0 STS [R3], R2 ;  /* 0x0000000203008388 */ /* 0x000fe20000000800 */
[----:B------:R-:W-:Y:S06]  /*0f50*/  BAR.SYNC.DEFER_BLOCKING 0x0 ;  /* 0x0000000000007b1d */ /* 0x000fec0000010000 */
[----:B------:R-:W-:Y:S04]  /*0f60*/  @!P1 LDS R0, [UR4+0x4] ;  /* 0x00000404ff009984 */ /* 0x000fe80008000800 */
[----:B------:R-:W1:Y:S02]  /*0f70*/  @!P1 LDS R5, [R3] ;  /* 0x0000000003059984 */ /* 0x000e640000000800 */
[----:B-1----:R-:W-:-:S05]  /*0f80*/  @!P1 IMAD.IADD R0, R0, 0x1, R5 ;  /* 0x0000000100009824 */ /* 0x002fca00078e0205 */
[----:B------:R1:W-:Y:S01]  /*0f90*/  @!P1 STS [R3], R0 ;  /* 0x0000000003009388 */ /* 0x0003e20000000800 */
[----:B------:R-:W-:Y:S06]  /*0fa0*/  BAR.SYNC.DEFER_BLOCKING 0x0 ;  /* 0x0000000000007b1d */ /* 0x000fec0000010000 */
[----:B------:R-:W-:Y:S05]  /*0fb0*/  @P1 EXIT ;  /* 0x000000000000194d */ /* 0x000fea0003800000 */
[----:B------:R-:W1:Y:S01]  /*0fc0*/  LDS R2, [UR4] ;  /* 0x00000004ff027984 */ /* 0x000e620008000800 */
[----:B------:R-:W2:Y:S01]  /*0fd0*/  LDC.64 R4, c[0x0][0x380] ;  /* 0x0000e000ff047b82 */ /* 0x000ea20000000a00 */
[----:B-1----:R-:W-:-:S05]  /*0fe0*/  SHF.R.S32.HI R3, RZ, 0x1f, R2 ;  /* 0x0000001fff037819 */ /* 0x002fca0000011402 */
[----:B--2---:R-:W-:Y:S01]  /*0ff0*/  STG.E.64 desc[UR6][R4.64], R2 ;  /* 0x0000000204007986 */ /* 0x004fe2000c101b06 */
[----:B------:R-:W-:Y:S05]  /*1000*/  EXIT ;  /* 0x000000000000794d */ /* 0x000fea0003800000 */
.L_x_13:
[----:B------:R-:W-:-:S00]  /*1010*/  BRA `(.L_x_13) ;  /* 0xfffffffc00fc7947 */ /* 0x000fc0000383ffff */
[----:B------:R-:W-:-:S00]  /*1020*/  NOP ;  /* 0x0000000000007918 */ /* 0x000fc00000000000 */
        /* <DEDUP_REMOVED lines=13> */
.L_x_14:


//--------------------- .nv.shared._Z14cuda_array_sumPxPii --------------------------
	.section	.nv.shared._Z14cuda_array_sumPxPii,"aw",@nobits
	.sectionflags	@""
	.align	4
.nv.shared._Z14cuda_array_sumPxPii:
	.zero		2048


//--------------------- .nv.shared.reserved.0     --------------------------
	.section	.nv.shared.reserved.0,"aw",@nobits
	.weak		__nv_reservedSMEM_offset_0_alias
	.size		__nv_reservedSMEM_offset_0_alias, 0, 64
	.other		__nv_reservedSMEM_offset_0_alias,@"STO_CUDA_RESERVED_SHARED STV_DEFAULT"
__nv_reservedSMEM_offset_0_alias:
	.zero		0
	.zero		64


//--------------------- .nv.constant0._Z14cuda_array_sumPxPii --------------------------
	.section	.nv.constant0._Z14cuda_array_sumPxPii,"a",@progbits
	.sectionflags	@""
	.align	4
.nv.constant0._Z14cuda_array_sumPxPii:
	.zero		916


//--------------------- SYMBOLS --------------------------

	.type		.nv.reservedSmem.offset0,@object
	.size		.nv.reservedSmem.offset0,0x4
	.type		.nv.reservedSmem.cap,@object
	.size		.nv.reservedSmem.cap,0x4
